//
// Generated by NVIDIA NVVM Compiler
//
// Compiler Build ID: CL-36424714
// Cuda compilation tools, release 13.0, V13.0.88
// Based on NVVM 20.0.0
//

.version 9.0
.target sm_100
.address_size 64

	// .globl	_Z17naiveMatmulKernelPKfS0_Pfiii
// _ZZ17tiledMatmulKernelPKfS0_PfiiiE6smem_A has been demoted
// _ZZ17tiledMatmulKernelPKfS0_PfiiiE6smem_B has been demoted

.visible .entry _Z17naiveMatmulKernelPKfS0_Pfiii(
	.param .u64 .ptr .align 1 _Z17naiveMatmulKernelPKfS0_Pfiii_param_0,
	.param .u64 .ptr .align 1 _Z17naiveMatmulKernelPKfS0_Pfiii_param_1,
	.param .u64 .ptr .align 1 _Z17naiveMatmulKernelPKfS0_Pfiii_param_2,
	.param .u32 _Z17naiveMatmulKernelPKfS0_Pfiii_param_3,
	.param .u32 _Z17naiveMatmulKernelPKfS0_Pfiii_param_4,
	.param .u32 _Z17naiveMatmulKernelPKfS0_Pfiii_param_5
)
{
	.reg .pred 	%p<13>;
	.reg .b32 	%r<43>;
	.reg .b32 	%f<68>;
	.reg .b64 	%rd<53>;

	ld.param.u64 	%rd7, [_Z17naiveMatmulKernelPKfS0_Pfiii_param_0];
	ld.param.u64 	%rd8, [_Z17naiveMatmulKernelPKfS0_Pfiii_param_1];
	ld.param.u64 	%rd6, [_Z17naiveMatmulKernelPKfS0_Pfiii_param_2];
	ld.param.u32 	%r20, [_Z17naiveMatmulKernelPKfS0_Pfiii_param_3];
	ld.param.u32 	%r18, [_Z17naiveMatmulKernelPKfS0_Pfiii_param_4];
	ld.param.u32 	%r19, [_Z17naiveMatmulKernelPKfS0_Pfiii_param_5];
	cvta.to.global.u64 	%rd1, %rd8;
	cvta.to.global.u64 	%rd2, %rd7;
	mov.u32 	%r22, %tid.x;
	mov.u32 	%r23, %tid.y;
	mov.u32 	%r24, %ctaid.x;
	mov.u32 	%r25, %ctaid.y;
	mov.u32 	%r26, %ntid.x;
	mad.lo.s32 	%r1, %r24, %r26, %r22;
	mov.u32 	%r27, %ntid.y;
	mad.lo.s32 	%r28, %r25, %r27, %r23;
	setp.ge.s32 	%p1, %r1, %r18;
	setp.ge.s32 	%p2, %r28, %r20;
	or.pred  	%p3, %p1, %p2;
	@%p3 bra 	$L__BB0_14;
	setp.lt.s32 	%p4, %r19, 1;
	mov.f32 	%f67, 0f00000000;
	@%p4 bra 	$L__BB0_13;
	mul.lo.s32 	%r3, %r19, %r28;
	and.b32  	%r4, %r19, 7;
	setp.lt.u32 	%p5, %r19, 8;
	mov.f32 	%f67, 0f00000000;
	mov.b32 	%r41, 0;
	@%p5 bra 	$L__BB0_5;
	and.b32  	%r41, %r19, 2147483640;
	neg.s32 	%r39, %r41;
	shl.b32 	%r7, %r18, 3;
	mul.wide.u32 	%rd9, %r3, 4;
	add.s64 	%rd10, %rd9, %rd2;
	add.s64 	%rd52, %rd10, 16;
	mov.f32 	%f67, 0f00000000;
	mul.wide.s32 	%rd13, %r18, 4;
	mov.u32 	%r38, %r1;
$L__BB0_4:
	.pragma "nounroll";
	ld.global.f32 	%f17, [%rd52+-16];
	mul.wide.s32 	%rd11, %r38, 4;
	add.s64 	%rd12, %rd1, %rd11;
	ld.global.f32 	%f18, [%rd12];
	fma.rn.f32 	%f19, %f17, %f18, %f67;
	ld.global.f32 	%f20, [%rd52+-12];
	add.s64 	%rd14, %rd12, %rd13;
	ld.global.f32 	%f21, [%rd14];
	fma.rn.f32 	%f22, %f20, %f21, %f19;
	ld.global.f32 	%f23, [%rd52+-8];
	add.s64 	%rd15, %rd14, %rd13;
	ld.global.f32 	%f24, [%rd15];
	fma.rn.f32 	%f25, %f23, %f24, %f22;
	ld.global.f32 	%f26, [%rd52+-4];
	add.s64 	%rd16, %rd15, %rd13;
	ld.global.f32 	%f27, [%rd16];
	fma.rn.f32 	%f28, %f26, %f27, %f25;
	ld.global.f32 	%f29, [%rd52];
	add.s64 	%rd17, %rd16, %rd13;
	ld.global.f32 	%f30, [%rd17];
	fma.rn.f32 	%f31, %f29, %f30, %f28;
	ld.global.f32 	%f32, [%rd52+4];
	add.s64 	%rd18, %rd17, %rd13;
	ld.global.f32 	%f33, [%rd18];
	fma.rn.f32 	%f34, %f32, %f33, %f31;
	ld.global.f32 	%f35, [%rd52+8];
	add.s64 	%rd19, %rd18, %rd13;
	ld.global.f32 	%f36, [%rd19];
	fma.rn.f32 	%f37, %f35, %f36, %f34;
	ld.global.f32 	%f38, [%rd52+12];
	add.s64 	%rd20, %rd19, %rd13;
	ld.global.f32 	%f39, [%rd20];
	fma.rn.f32 	%f67, %f38, %f39, %f37;
	add.s32 	%r39, %r39, 8;
	add.s32 	%r38, %r38, %r7;
	add.s64 	%rd52, %rd52, 32;
	setp.ne.s32 	%p6, %r39, 0;
	@%p6 bra 	$L__BB0_4;
$L__BB0_5:
	setp.eq.s32 	%p7, %r4, 0;
	@%p7 bra 	$L__BB0_13;
	and.b32  	%r13, %r19, 3;
	setp.lt.u32 	%p8, %r4, 4;
	@%p8 bra 	$L__BB0_8;
	add.s32 	%r30, %r41, %r3;
	mul.wide.u32 	%rd21, %r30, 4;
	add.s64 	%rd22, %rd2, %rd21;
	ld.global.f32 	%f41, [%rd22];
	mad.lo.s32 	%r31, %r41, %r18, %r1;
	mul.wide.s32 	%rd23, %r31, 4;
	add.s64 	%rd24, %rd1, %rd23;
	ld.global.f32 	%f42, [%rd24];
	fma.rn.f32 	%f43, %f41, %f42, %f67;
	cvt.u64.u32 	%rd25, %r3;
	cvt.u64.u32 	%rd26, %r41;
	add.s64 	%rd27, %rd26, %rd25;
	shl.b64 	%rd28, %rd27, 2;
	add.s64 	%rd29, %rd2, %rd28;
	ld.global.f32 	%f44, [%rd29+4];
	mul.wide.s32 	%rd30, %r18, 4;
	add.s64 	%rd31, %rd24, %rd30;
	ld.global.f32 	%f45, [%rd31];
	fma.rn.f32 	%f46, %f44, %f45, %f43;
	ld.global.f32 	%f47, [%rd29+8];
	add.s64 	%rd32, %rd31, %rd30;
	ld.global.f32 	%f48, [%rd32];
	fma.rn.f32 	%f49, %f47, %f48, %f46;
	ld.global.f32 	%f50, [%rd29+12];
	add.s64 	%rd33, %rd32, %rd30;
	ld.global.f32 	%f51, [%rd33];
	fma.rn.f32 	%f67, %f50, %f51, %f49;
	add.s32 	%r41, %r41, 4;
$L__BB0_8:
	setp.eq.s32 	%p9, %r13, 0;
	@%p9 bra 	$L__BB0_13;
	setp.eq.s32 	%p10, %r13, 1;
	@%p10 bra 	$L__BB0_11;
	add.s32 	%r32, %r41, %r3;
	mul.wide.u32 	%rd34, %r32, 4;
	add.s64 	%rd35, %rd2, %rd34;
	ld.global.f32 	%f53, [%rd35];
	mad.lo.s32 	%r33, %r41, %r18, %r1;
	mul.wide.s32 	%rd36, %r33, 4;
	add.s64 	%rd37, %rd1, %rd36;
	ld.global.f32 	%f54, [%rd37];
	fma.rn.f32 	%f55, %f53, %f54, %f67;
	cvt.u64.u32 	%rd38, %r3;
	cvt.u64.u32 	%rd39, %r41;
	add.s64 	%rd40, %rd39, %rd38;
	shl.b64 	%rd41, %rd40, 2;
	add.s64 	%rd42, %rd2, %rd41;
	ld.global.f32 	%f56, [%rd42+4];
	mul.wide.s32 	%rd43, %r18, 4;
	add.s64 	%rd44, %rd37, %rd43;
	ld.global.f32 	%f57, [%rd44];
	fma.rn.f32 	%f67, %f56, %f57, %f55;
	add.s32 	%r41, %r41, 2;
$L__BB0_11:
	and.b32  	%r34, %r19, 1;
	setp.eq.b32 	%p11, %r34, 1;
	not.pred 	%p12, %p11;
	@%p12 bra 	$L__BB0_13;
	add.s32 	%r35, %r41, %r3;
	mul.wide.u32 	%rd45, %r35, 4;
	add.s64 	%rd46, %rd2, %rd45;
	ld.global.f32 	%f58, [%rd46];
	mad.lo.s32 	%r36, %r41, %r18, %r1;
	mul.wide.s32 	%rd47, %r36, 4;
	add.s64 	%rd48, %rd1, %rd47;
	ld.global.f32 	%f59, [%rd48];
	fma.rn.f32 	%f67, %f58, %f59, %f67;
$L__BB0_13:
	mad.lo.s32 	%r37, %r18, %r28, %r1;
	cvta.to.global.u64 	%rd49, %rd6;
	mul.wide.s32 	%rd50, %r37, 4;
	add.s64 	%rd51, %rd49, %rd50;
	st.global.f32 	[%rd51], %f67;
$L__BB0_14:
	ret;

}
	// .globl	_Z17tiledMatmulKernelPKfS0_Pfiii
.visible .entry _Z17tiledMatmulKernelPKfS0_Pfiii(
	.param .u64 .ptr .align 1 _Z17tiledMatmulKernelPKfS0_Pfiii_param_0,
	.param .u64 .ptr .align 1 _Z17tiledMatmulKernelPKfS0_Pfiii_param_1,
	.param .u64 .ptr .align 1 _Z17tiledMatmulKernelPKfS0_Pfiii_param_2,
	.param .u32 _Z17tiledMatmulKernelPKfS0_Pfiii_param_3,
	.param .u32 _Z17tiledMatmulKernelPKfS0_Pfiii_param_4,
	.param .u32 _Z17tiledMatmulKernelPKfS0_Pfiii_param_5
)
{
	.reg .pred 	%p<28>;
	.reg .b32 	%r<61>;
	.reg .b32 	%f<89>;
	.reg .b64 	%rd<13>;
	// demoted variable
	.shared .align 4 .b8 _ZZ17tiledMatmulKernelPKfS0_PfiiiE6smem_A[1024];
	// demoted variable
	.shared .align 4 .b8 _ZZ17tiledMatmulKernelPKfS0_PfiiiE6smem_B[1024];
	ld.param.u64 	%rd3, [_Z17tiledMatmulKernelPKfS0_Pfiii_param_0];
	ld.param.u64 	%rd4, [_Z17tiledMatmulKernelPKfS0_Pfiii_param_1];
	ld.param.u64 	%rd5, [_Z17tiledMatmulKernelPKfS0_Pfiii_param_2];
	ld.param.u32 	%r25, [_Z17tiledMatmulKernelPKfS0_Pfiii_param_3];
	ld.param.u32 	%r26, [_Z17tiledMatmulKernelPKfS0_Pfiii_param_4];
	ld.param.u32 	%r27, [_Z17tiledMatmulKernelPKfS0_Pfiii_param_5];
	mov.u32 	%r55, %tid.x;
	mov.u32 	%r57, %tid.y;
	mov.u32 	%r28, %ctaid.x;
	mov.u32 	%r29, %ctaid.y;
	mov.u32 	%r30, %ntid.x;
	mad.lo.s32 	%r3, %r28, %r30, %r55;
	mov.u32 	%r31, %ntid.y;
	mad.lo.s32 	%r4, %r29, %r31, %r57;
	setp.lt.s32 	%p1, %r27, 1;
	mov.f32 	%f72, 0f00000000;
	@%p1 bra 	$L__BB1_39;
	add.s32 	%r33, %r27, 15;
	shr.u32 	%r34, %r33, 4;
	shl.b32 	%r35, %r57, 6;
	mov.u32 	%r36, _ZZ17tiledMatmulKernelPKfS0_PfiiiE6smem_A;
	add.s32 	%r5, %r36, %r35;
	shl.b32 	%r37, %r55, 2;
	add.s32 	%r6, %r5, %r37;
	mov.u32 	%r38, _ZZ17tiledMatmulKernelPKfS0_PfiiiE6smem_B;
	add.s32 	%r8, %r38, %r37;
	add.s32 	%r7, %r8, %r35;
	neg.s32 	%r60, %r34;
	mad.lo.s32 	%r58, %r57, %r26, %r3;
	shl.b32 	%r11, %r26, 4;
	mad.lo.s32 	%r56, %r27, %r4, %r55;
	cvta.to.global.u64 	%rd1, %rd3;
	cvta.to.global.u64 	%rd2, %rd4;
	mov.f32 	%f72, 0f00000000;
	mov.b32 	%r59, 7;
$L__BB1_2:
	setp.ge.s32 	%p2, %r4, %r25;
	setp.ge.s32 	%p3, %r55, %r27;
	or.pred  	%p4, %p2, %p3;
	@%p4 bra 	$L__BB1_4;
	mul.wide.u32 	%rd6, %r56, 4;
	add.s64 	%rd7, %rd1, %rd6;
	ld.global.f32 	%f37, [%rd7];
	st.shared.f32 	[%r6], %f37;
$L__BB1_4:
	setp.ge.s32 	%p5, %r3, %r26;
	setp.ge.s32 	%p6, %r57, %r27;
	or.pred  	%p7, %p5, %p6;
	@%p7 bra 	$L__BB1_6;
	mul.wide.s32 	%rd8, %r58, 4;
	add.s64 	%rd9, %rd2, %rd8;
	ld.global.f32 	%f38, [%rd9];
	st.shared.f32 	[%r7], %f38;
$L__BB1_6:
	bar.sync 	0;
	add.s32 	%r39, %r59, -7;
	setp.ge.s32 	%p8, %r39, %r27;
	@%p8 bra 	$L__BB1_8;
	ld.shared.f32 	%f39, [%r5];
	ld.shared.f32 	%f40, [%r8];
	fma.rn.f32 	%f72, %f39, %f40, %f72;
$L__BB1_8:
	add.s32 	%r40, %r59, -6;
	setp.ge.s32 	%p9, %r40, %r27;
	@%p9 bra 	$L__BB1_10;
	ld.shared.f32 	%f41, [%r5+4];
	ld.shared.f32 	%f42, [%r8+64];
	fma.rn.f32 	%f72, %f41, %f42, %f72;
$L__BB1_10:
	add.s32 	%r41, %r59, -5;
	setp.ge.s32 	%p10, %r41, %r27;
	@%p10 bra 	$L__BB1_12;
	ld.shared.f32 	%f43, [%r5+8];
	ld.shared.f32 	%f44, [%r8+128];
	fma.rn.f32 	%f72, %f43, %f44, %f72;
$L__BB1_12:
	add.s32 	%r42, %r59, -4;
	setp.ge.s32 	%p11, %r42, %r27;
	@%p11 bra 	$L__BB1_14;
	ld.shared.f32 	%f45, [%r5+12];
	ld.shared.f32 	%f46, [%r8+192];
	fma.rn.f32 	%f72, %f45, %f46, %f72;
$L__BB1_14:
	add.s32 	%r43, %r59, -3;
	setp.ge.s32 	%p12, %r43, %r27;
	@%p12 bra 	$L__BB1_16;
	ld.shared.f32 	%f47, [%r5+16];
	ld.shared.f32 	%f48, [%r8+256];
	fma.rn.f32 	%f72, %f47, %f48, %f72;
$L__BB1_16:
	add.s32 	%r44, %r59, -2;
	setp.ge.s32 	%p13, %r44, %r27;
	@%p13 bra 	$L__BB1_18;
	ld.shared.f32 	%f49, [%r5+20];
	ld.shared.f32 	%f50, [%r8+320];
	fma.rn.f32 	%f72, %f49, %f50, %f72;
$L__BB1_18:
	add.s32 	%r45, %r59, -1;
	setp.ge.s32 	%p14, %r45, %r27;
	@%p14 bra 	$L__BB1_20;
	ld.shared.f32 	%f51, [%r5+24];
	ld.shared.f32 	%f52, [%r8+384];
	fma.rn.f32 	%f72, %f51, %f52, %f72;
$L__BB1_20:
	setp.ge.s32 	%p15, %r59, %r27;
	@%p15 bra 	$L__BB1_22;
	ld.shared.f32 	%f53, [%r5+28];
	ld.shared.f32 	%f54, [%r8+448];
	fma.rn.f32 	%f72, %f53, %f54, %f72;
$L__BB1_22:
	add.s32 	%r46, %r59, 1;
	setp.ge.s32 	%p16, %r46, %r27;
	@%p16 bra 	$L__BB1_24;
	ld.shared.f32 	%f55, [%r5+32];
	ld.shared.f32 	%f56, [%r8+512];
	fma.rn.f32 	%f72, %f55, %f56, %f72;
$L__BB1_24:
	add.s32 	%r47, %r59, 2;
	setp.ge.s32 	%p17, %r47, %r27;
	@%p17 bra 	$L__BB1_26;
	ld.shared.f32 	%f57, [%r5+36];
	ld.shared.f32 	%f58, [%r8+576];
	fma.rn.f32 	%f72, %f57, %f58, %f72;
$L__BB1_26:
	add.s32 	%r48, %r59, 3;
	setp.ge.s32 	%p18, %r48, %r27;
	@%p18 bra 	$L__BB1_28;
	ld.shared.f32 	%f59, [%r5+40];
	ld.shared.f32 	%f60, [%r8+640];
	fma.rn.f32 	%f72, %f59, %f60, %f72;
$L__BB1_28:
	add.s32 	%r49, %r59, 4;
	setp.ge.s32 	%p19, %r49, %r27;
	@%p19 bra 	$L__BB1_30;
	ld.shared.f32 	%f61, [%r5+44];
	ld.shared.f32 	%f62, [%r8+704];
	fma.rn.f32 	%f72, %f61, %f62, %f72;
$L__BB1_30:
	add.s32 	%r50, %r59, 5;
	setp.ge.s32 	%p20, %r50, %r27;
	@%p20 bra 	$L__BB1_32;
	ld.shared.f32 	%f63, [%r5+48];
	ld.shared.f32 	%f64, [%r8+768];
	fma.rn.f32 	%f72, %f63, %f64, %f72;
$L__BB1_32:
	add.s32 	%r51, %r59, 6;
	setp.ge.s32 	%p21, %r51, %r27;
	@%p21 bra 	$L__BB1_34;
	ld.shared.f32 	%f65, [%r5+52];
	ld.shared.f32 	%f66, [%r8+832];
	fma.rn.f32 	%f72, %f65, %f66, %f72;
$L__BB1_34:
	add.s32 	%r52, %r59, 7;
	setp.ge.s32 	%p22, %r52, %r27;
	@%p22 bra 	$L__BB1_36;
	ld.shared.f32 	%f67, [%r5+56];
	ld.shared.f32 	%f68, [%r8+896];
	fma.rn.f32 	%f72, %f67, %f68, %f72;
$L__BB1_36:
	add.s32 	%r53, %r59, 8;
	setp.ge.s32 	%p23, %r53, %r27;
	@%p23 bra 	$L__BB1_38;
	ld.shared.f32 	%f69, [%r5+60];
	ld.shared.f32 	%f70, [%r8+960];
	fma.rn.f32 	%f72, %f69, %f70, %f72;
$L__BB1_38:
	bar.sync 	0;
	add.s32 	%r60, %r60, 1;
	setp.ne.s32 	%p24, %r60, 0;
	add.s32 	%r59, %r59, 16;
	add.s32 	%r58, %r58, %r11;
	add.s32 	%r57, %r57, 16;
	add.s32 	%r56, %r56, 16;
	add.s32 	%r55, %r55, 16;
	@%p24 bra 	$L__BB1_2;
$L__BB1_39:
	setp.ge.s32 	%p25, %r3, %r26;
	setp.ge.s32 	%p26, %r4, %r25;
	or.pred  	%p27, %p25, %p26;
	@%p27 bra 	$L__BB1_41;
	mad.lo.s32 	%r54, %r26, %r4, %r3;
	cvta.to.global.u64 	%rd10, %rd5;
	mul.wide.s32 	%rd11, %r54, 4;
	add.s64 	%rd12, %rd10, %rd11;
	st.global.f32 	[%rd12], %f72;
$L__BB1_41:
	ret;

}


// ===== COMPILED SASS (sm_100) =====

	.target	sm_100

	.elftype	@"ET_EXEC"


//--------------------- .note.nv.tkinfo           --------------------------
	.section	.note.nv.tkinfo,"",@"SHT_NOTE"
	.sectionflags	@"SHF_NOTE_NV_TKINFO"
	.tkinfo
        /*0018*/ 	.word	0x00000002
        /*0030*/ 	.string	""
        /*0030*/ 	.string	"ptxas"
        /*0030*/ 	.string	"Cuda compilation tools, release 13.0, V13.0.88"
        /*0030*/ 	.string	"Build cuda_13.0.r13.0/compiler.36424714_0"
        /*0030*/ 	.string	"-arch sm_100 -m 64 "



//--------------------- .note.nv.cuinfo           --------------------------
	.section	.note.nv.cuinfo,"",@"SHT_NOTE"
	.sectionflags	@"SHF_NOTE_NV_CUINFO"
        /*0018*/ 	.short	0x0002
        /*001a*/ 	.short	0x0064
        /*001c*/ 	.short	0x0082
	.zero		2


//--------------------- .nv.info                  --------------------------
	.section	.nv.info,"",@"SHT_CUDA_INFO"
	.align	4


	//----- nvinfo : EIATTR_REGCOUNT
	.align		4
        /*0000*/ 	.byte	0x04, 0x2f
        /*0002*/ 	.short	(.L_1 - .L_0)
	.align		4
.L_0:
        /*0004*/ 	.word	index@(_Z17naiveMatmulKernelPKfS0_Pfiii)
        /*0008*/ 	.word	0x00000020


	//----- nvinfo : EIATTR_FRAME_SIZE
	.align		4
.L_1:
        /*000c*/ 	.byte	0x04, 0x11
        /*000e*/ 	.short	(.L_3 - .L_2)
	.align		4
.L_2:
        /*0010*/ 	.word	index@(_Z17naiveMatmulKernelPKfS0_Pfiii)
        /*0014*/ 	.word	0x00000000


	//----- nvinfo : EIATTR_REGCOUNT
	.align		4
.L_3:
        /*0018*/ 	.byte	0x04, 0x2f
        /*001a*/ 	.short	(.L_5 - .L_4)
	.align		4
.L_4:
        /*001c*/ 	.word	index@(_Z17tiledMatmulKernelPKfS0_Pfiii)
        /*0020*/ 	.word	0x0000001e


	//----- nvinfo : EIATTR_FRAME_SIZE
	.align		4
.L_5:
        /*0024*/ 	.byte	0x04, 0x11
        /*0026*/ 	.short	(.L_7 - .L_6)
	.align		4
.L_6:
        /*0028*/ 	.word	index@(_Z17tiledMatmulKernelPKfS0_Pfiii)
        /*002c*/ 	.word	0x00000000


	//----- nvinfo : EIATTR_MIN_STACK_SIZE
	.align		4
.L_7:
        /*0030*/ 	.byte	0x04, 0x12
        /*0032*/ 	.short	(.L_9 - .L_8)
	.align		4
.L_8:
        /*0034*/ 	.word	index@(_Z17tiledMatmulKernelPKfS0_Pfiii)
        /*0038*/ 	.word	0x00000000


	//----- nvinfo : EIATTR_MIN_STACK_SIZE
	.align		4
.L_9:
        /*003c*/ 	.byte	0x04, 0x12
        /*003e*/ 	.short	(.L_11 - .L_10)
	.align		4
.L_10:
        /*0040*/ 	.word	index@(_Z17naiveMatmulKernelPKfS0_Pfiii)
        /*0044*/ 	.word	0x00000000
.L_11:


//--------------------- .nv.compat                --------------------------
	.section	.nv.compat,"",@"SHT_CUDA_COMPAT_INFO"
	.align	4
        /*0000*/ 	.byte	0x02, 0x09, 0x00, 0x00, 0x02, 0x02, 0x01, 0x00, 0x02, 0x05, 0x05, 0x00, 0x03, 0x07, 0x01, 0x01
        /*0010*/ 	.byte	0x02, 0x03, 0x00, 0x00, 0x02, 0x06, 0x01, 0x00, 0x04, 0x0b, 0x08, 0x00, 0x09, 0x00, 0x00, 0x00
        /*0020*/ 	.byte	0x00, 0x00, 0x00, 0x00


//--------------------- .nv.info._Z17tiledMatmulKernelPKfS0_Pfiii --------------------------
	.section	.nv.info._Z17tiledMatmulKernelPKfS0_Pfiii,"",@"SHT_CUDA_INFO"
	.sectionflags	@""
	.align	4


	//----- nvinfo : EIATTR_CUDA_API_VERSION
	.align		4
        /*0000*/ 	.byte	0x04, 0x37
        /*0002*/ 	.short	(.L_13 - .L_12)
.L_12:
        /*0004*/ 	.word	0x00000082


	//----- nvinfo : EIATTR_KPARAM_INFO
	.align		4
.L_13:
        /*0008*/ 	.byte	0x04, 0x17
        /*000a*/ 	.short	(.L_15 - .L_14)
.L_14:
        /*000c*/ 	.word	0x00000000
        /*0010*/ 	.short	0x0005
        /*0012*/ 	.short	0x0020
        /*0014*/ 	.byte	0x00, 0xf0, 0x11, 0x00


	//----- nvinfo : EIATTR_KPARAM_INFO
	.align		4
.L_15:
        /*0018*/ 	.byte	0x04, 0x17
        /*001a*/ 	.short	(.L_17 - .L_16)
.L_16:
        /*001c*/ 	.word	0x00000000
        /*0020*/ 	.short	0x0004
        /*0022*/ 	.short	0x001c
        /*0024*/ 	.byte	0x00, 0xf0, 0x11, 0x00


	//----- nvinfo : EIATTR_KPARAM_INFO
	.align		4
.L_17:
        /*0028*/ 	.byte	0x04, 0x17
        /*002a*/ 	.short	(.L_19 - .L_18)
.L_18:
        /*002c*/ 	.word	0x00000000
        /*0030*/ 	.short	0x0003
        /*0032*/ 	.short	0x0018
        /*0034*/ 	.byte	0x00, 0xf0, 0x11, 0x00


	//----- nvinfo : EIATTR_KPARAM_INFO
	.align		4
.L_19:
        /*0038*/ 	.byte	0x04, 0x17
        /*003a*/ 	.short	(.L_21 - .L_20)
.L_20:
        /*003c*/ 	.word	0x00000000
        /*0040*/ 	.short	0x0002
        /*0042*/ 	.short	0x0010
        /*0044*/ 	.byte	0x00, 0xf5, 0x21, 0x00


	//----- nvinfo : EIATTR_KPARAM_INFO
	.align		4
.L_21:
        /*0048*/ 	.byte	0x04, 0x17
        /*004a*/ 	.short	(.L_23 - .L_22)
.L_22:
        /*004c*/ 	.word	0x00000000
        /*0050*/ 	.short	0x0001
        /*0052*/ 	.short	0x0008
        /*0054*/ 	.byte	0x00, 0xf5, 0x21, 0x00


	//----- nvinfo : EIATTR_KPARAM_INFO
	.align		4
.L_23:
        /*0058*/ 	.byte	0x04, 0x17
        /*005a*/ 	.short	(.L_25 - .L_24)
.L_24:
        /*005c*/ 	.word	0x00000000
        /*0060*/ 	.short	0x0000
        /*0062*/ 	.short	0x0000
        /*0064*/ 	.byte	0x00, 0xf5, 0x21, 0x00


	//----- nvinfo : EIATTR_SPARSE_MMA_MASK
	.align		4
.L_25:
        /*0068*/ 	.byte	0x03, 0x50
        /*006a*/ 	.short	0x0000


	//----- nvinfo : EIATTR_MAXREG_COUNT
	.align		4
        /*006c*/ 	.byte	0x03, 0x1b
        /*006e*/ 	.short	0x00ff


	//----- nvinfo : EIATTR_NUM_BARRIERS
	.align		4
        /*0070*/ 	.byte	0x02, 0x4c
        /*0072*/ 	.byte	0x01
	.zero		1


	//----- nvinfo : EIATTR_MERCURY_ISA_VERSION
	.align		4
        /*0074*/ 	.byte	0x03, 0x5f
        /*0076*/ 	.short	0x0101


	//----- nvinfo : EIATTR_VRC_CTA_INIT_COUNT
	.align		4
        /*0078*/ 	.byte	0x02, 0x4a
	.zero		1
	.zero		1


	//----- nvinfo : EIATTR_EXIT_INSTR_OFFSETS
	.align		4
        /*007c*/ 	.byte	0x04, 0x1c
        /*007e*/ 	.short	(.L_27 - .L_26)


	//   ....[0]....
.L_26:
        /*0080*/ 	.word	0x000008a0


	//   ....[1]....
        /*0084*/ 	.word	0x000008f0


	//----- nvinfo : EIATTR_CBANK_PARAM_SIZE
	.align		4
.L_27:
        /*0088*/ 	.byte	0x03, 0x19
        /*008a*/ 	.short	0x0024


	//----- nvinfo : EIATTR_PARAM_CBANK
	.align		4
        /*008c*/ 	.byte	0x04, 0x0a
        /*008e*/ 	.short	(.L_29 - .L_28)
	.align		4
.L_28:
        /*0090*/ 	.word	index@(.nv.constant0._Z17tiledMatmulKernelPKfS0_Pfiii)
        /*0094*/ 	.short	0x0380
        /*0096*/ 	.short	0x0024


	//----- nvinfo : EIATTR_SW_WAR
	.align		4
.L_29:
        /*0098*/ 	.byte	0x04, 0x36
        /*009a*/ 	.short	(.L_31 - .L_30)
.L_30:
        /*009c*/ 	.word	0x00000008
.L_31:


//--------------------- .nv.info._Z17naiveMatmulKernelPKfS0_Pfiii --------------------------
	.section	.nv.info._Z17naiveMatmulKernelPKfS0_Pfiii,"",@"SHT_CUDA_INFO"
	.sectionflags	@""
	.align	4


	//----- nvinfo : EIATTR_CUDA_API_VERSION
	.align		4
        /*0000*/ 	.byte	0x04, 0x37
        /*0002*/ 	.short	(.L_33 - .L_32)
.L_32:
        /*0004*/ 	.word	0x00000082


	//----- nvinfo : EIATTR_KPARAM_INFO
	.align		4
.L_33:
        /*0008*/ 	.byte	0x04, 0x17
        /*000a*/ 	.short	(.L_35 - .L_34)
.L_34:
        /*000c*/ 	.word	0x00000000
        /*0010*/ 	.short	0x0005
        /*0012*/ 	.short	0x0020
        /*0014*/ 	.byte	0x00, 0xf0, 0x11, 0x00


	//----- nvinfo : EIATTR_KPARAM_INFO
	.align		4
.L_35:
        /*0018*/ 	.byte	0x04, 0x17
        /*001a*/ 	.short	(.L_37 - .L_36)
.L_36:
        /*001c*/ 	.word	0x00000000
        /*0020*/ 	.short	0x0004
        /*0022*/ 	.short	0x001c
        /*0024*/ 	.byte	0x00, 0xf0, 0x11, 0x00


	//----- nvinfo : EIATTR_KPARAM_INFO
	.align		4
.L_37:
        /*0028*/ 	.byte	0x04, 0x17
        /*002a*/ 	.short	(.L_39 - .L_38)
.L_38:
        /*002c*/ 	.word	0x00000000
        /*0030*/ 	.short	0x0003
        /*0032*/ 	.short	0x0018
        /*0034*/ 	.byte	0x00, 0xf0, 0x11, 0x00


	//----- nvinfo : EIATTR_KPARAM_INFO
	.align		4
.L_39:
        /*0038*/ 	.byte	0x04, 0x17
        /*003a*/ 	.short	(.L_41 - .L_40)
.L_40:
        /*003c*/ 	.word	0x00000000
        /*0040*/ 	.short	0x0002
        /*0042*/ 	.short	0x0010
        /*0044*/ 	.byte	0x00, 0xf5, 0x21, 0x00


	//----- nvinfo : EIATTR_KPARAM_INFO
	.align		4
.L_41:
        /*0048*/ 	.byte	0x04, 0x17
        /*004a*/ 	.short	(.L_43 - .L_42)
.L_42:
        /*004c*/ 	.word	0x00000000
        /*0050*/ 	.short	0x0001
        /*0052*/ 	.short	0x0008
        /*0054*/ 	.byte	0x00, 0xf5, 0x21, 0x00


	//----- nvinfo : EIATTR_KPARAM_INFO
	.align		4
.L_43:
        /*0058*/ 	.byte	0x04, 0x17
        /*005a*/ 	.short	(.L_45 - .L_44)
.L_44:
        /*005c*/ 	.word	0x00000000
        /*0060*/ 	.short	0x0000
        /*0062*/ 	.short	0x0000
        /*0064*/ 	.byte	0x00, 0xf5, 0x21, 0x00


	//----- nvinfo : EIATTR_SPARSE_MMA_MASK
	.align		4
.L_45:
        /*0068*/ 	.byte	0x03, 0x50
        /*006a*/ 	.short	0x0000


	//----- nvinfo : EIATTR_MAXREG_COUNT
	.align		4
        /*006c*/ 	.byte	0x03, 0x1b
        /*006e*/ 	.short	0x00ff


	//----- nvinfo : EIATTR_MERCURY_ISA_VERSION
	.align		4
        /*0070*/ 	.byte	0x03, 0x5f
        /*0072*/ 	.short	0x0101


	//----- nvinfo : EIATTR_VRC_CTA_INIT_COUNT
	.align		4
        /*0074*/ 	.byte	0x02, 0x4a
	.zero		1
	.zero		1


	//----- nvinfo : EIATTR_EXIT_INSTR_OFFSETS
	.align		4
        /*0078*/ 	.byte	0x04, 0x1c
        /*007a*/ 	.short	(.L_47 - .L_46)


	//   ....[0]....
.L_46:
        /*007c*/ 	.word	0x000000c0


	//   ....[1]....
        /*0080*/ 	.word	0x000008e0


	//----- nvinfo : EIATTR_CBANK_PARAM_SIZE
	.align		4
.L_47:
        /*0084*/ 	.byte	0x03, 0x19
        /*0086*/ 	.short	0x0024


	//----- nvinfo : EIATTR_PARAM_CBANK
	.align		4
        /*0088*/ 	.byte	0x04, 0x0a
        /*008a*/ 	.short	(.L_49 - .L_48)
	.align		4
.L_48:
        /*008c*/ 	.word	index@(.nv.constant0._Z17naiveMatmulKernelPKfS0_Pfiii)
        /*0090*/ 	.short	0x0380
        /*0092*/ 	.short	0x0024


	//----- nvinfo : EIATTR_SW_WAR
	.align		4
.L_49:
        /*0094*/ 	.byte	0x04, 0x36
        /*0096*/ 	.short	(.L_51 - .L_50)
.L_50:
        /*0098*/ 	.word	0x00000008
.L_51:


//--------------------- .nv.callgraph             --------------------------
	.section	.nv.callgraph,"",@"SHT_CUDA_CALLGRAPH"
	.align	4
	.sectionentsize	8
	.align		4
        /*0000*/ 	.word	0x00000000
	.align		4
        /*0004*/ 	.word	0xffffffff
	.align		4
        /*0008*/ 	.word	0x00000000
	.align		4
        /*000c*/ 	.word	0xfffffffe
	.align		4
        /*0010*/ 	.word	0x00000000
	.align		4
        /*0014*/ 	.word	0xfffffffd
	.align		4
        /*0018*/ 	.word	0x00000000
	.align		4
        /*001c*/ 	.word	0xfffffffc


//--------------------- .text._Z17tiledMatmulKernelPKfS0_Pfiii --------------------------
	.section	.text._Z17tiledMatmulKernelPKfS0_Pfiii,"ax",@progbits
	.align	128
        .global         _Z17tiledMatmulKernelPKfS0_Pfiii
        .type           _Z17tiledMatmulKernelPKfS0_Pfiii,@function
        .size           _Z17tiledMatmulKernelPKfS0_Pfiii,(.L_x_8 - _Z17tiledMatmulKernelPKfS0_Pfiii)
        .other          _Z17tiledMatmulKernelPKfS0_Pfiii,@"STO_CUDA_ENTRY STV_DEFAULT"
_Z17tiledMatmulKernelPKfS0_Pfiii:
.text._Z17tiledMatmulKernelPKfS0_Pfiii:
[----:B------:R-:W-:Y:S01]  /*0000*/  LDC R1, c[0x0][0x37c] ;  /* 0x0000df00ff017b82 */ /* 0x000fe20000000800 */
[----:B------:R-:W0:Y:S01]  /*0010*/  S2R R17, SR_TID.X ;  /* 0x0000000000117919 */ /* 0x000e220000002100 */
[----:B------:R-:W1:Y:S06]  /*0020*/  LDCU UR8, c[0x0][0x3a0] ;  /* 0x00007400ff0877ac */ /* 0x000e6c0008000800 */
[----:B------:R-:W0:Y:S01]  /*0030*/  LDC R6, c[0x0][0x360] ;  /* 0x0000d800ff067b82 */ /* 0x000e220000000800 */
[----:B------:R-:W-:Y:S01]  /*0040*/  IMAD.MOV.U32 R0, RZ, RZ, RZ ;  /* 0x000000ffff007224 */ /* 0x000fe200078e00ff */
[----:B------:R-:W2:Y:S01]  /*0050*/  S2R R13, SR_TID.Y ;  /* 0x00000000000d7919 */ /* 0x000ea20000002200 */
[----:B------:R-:W3:Y:S05]  /*0060*/  LDCU.64 UR10, c[0x0][0x358] ;  /* 0x00006b00ff0a77ac */ /* 0x000eea0008000a00 */
[----:B------:R-:W0:Y:S08]  /*0070*/  S2UR UR4, SR_CTAID.X ;  /* 0x00000000000479c3 */ /* 0x000e300000002500 */
[----:B------:R-:W2:Y:S01]  /*0080*/  S2UR UR5, SR_CTAID.Y ;  /* 0x00000000000579c3 */ /* 0x000ea20000002600 */
[----:B-1----:R-:W-:-:S07]  /*0090*/  UISETP.GE.AND UP0, UPT, UR8, 0x1, UPT ;  /* 0x000000010800788c */ /* 0x002fce000bf06270 */
[----:B------:R-:W2:Y:S01]  /*00a0*/  LDC R2, c[0x0][0x364] ;  /* 0x0000d900ff027b82 */ /* 0x000ea20000000800 */
[----:B0-----:R-:W-:Y:S02]  /*00b0*/  IMAD R6, R6, UR4, R17 ;  /* 0x0000000406067c24 */ /* 0x001fe4000f8e0211 */
[----:B--2---:R-:W-:Y:S01]  /*00c0*/  IMAD R7, R2, UR5, R13 ;  /* 0x0000000502077c24 */ /* 0x004fe2000f8e020d */
[----:B---3--:R-:W-:Y:S06]  /*00d0*/  BRA.U !UP0, `(.L_x_0) ;  /* 0x0000000508e47547 */ /* 0x008fec000b800000 */
[----:B------:R-:W0:Y:S01]  /*00e0*/  S2UR UR7, SR_CgaCtaId ;  /* 0x00000000000779c3 */ /* 0x000e220000008800 */
[----:B------:R-:W1:Y:S01]  /*00f0*/  LDCU UR9, c[0x0][0x39c] ;  /* 0x00007380ff0977ac */ /* 0x000e620008000800 */
[----:B------:R-:W-:Y:S02]  /*0100*/  IMAD.MOV.U32 R0, RZ, RZ, RZ ;  /* 0x000000ffff007224 */ /* 0x000fe400078e00ff */
[----:B------:R-:W-:Y:S01]  /*0110*/  IMAD R11, R7, UR8, R17 ;  /* 0x00000008070b7c24 */ /* 0x000fe2000f8e0211 */
[----:B------:R-:W-:Y:S01]  /*0120*/  UMOV UR5, 0x400 ;  /* 0x0000040000057882 */ /* 0x000fe20000000000 */
[----:B------:R-:W-:Y:S02]  /*0130*/  UIADD3 UR4, UPT, UPT, UR8, 0xf, URZ ;  /* 0x0000000f08047890 */ /* 0x000fe4000fffe0ff */
[----:B------:R-:W2:Y:S01]  /*0140*/  LDC R8, c[0x0][0x3a0] ;  /* 0x0000e800ff087b82 */ /* 0x000ea20000000800 */
[----:B------:R-:W-:Y:S02]  /*0150*/  UIADD3 UR6, UPT, UPT, UR5, 0x400, URZ ;  /* 0x0000040005067890 */ /* 0x000fe4000fffe0ff */
[----:B------:R-:W-:Y:S01]  /*0160*/  USHF.R.U32.HI UR4, URZ, 0x4, UR4 ;  /* 0x00000004ff047899 */ /* 0x000fe20008011604 */
[----:B------:R-:W3:Y:S04]  /*0170*/  LDCU UR12, c[0x0][0x398] ;  /* 0x00007300ff0c77ac */ /* 0x000ee80008000800 */
[----:B------:R-:W4:Y:S01]  /*0180*/  LDC R9, c[0x0][0x39c] ;  /* 0x0000e700ff097b82 */ /* 0x000f220000000800 */
[----:B------:R-:W-:Y:S01]  /*0190*/  UIADD3 UR4, UPT, UPT, -UR4, URZ, URZ ;  /* 0x000000ff04047290 */ /* 0x000fe2000fffe1ff */
[----:B-1----:R-:W-:Y:S01]  /*01a0*/  IMAD R15, R13, UR9, R6 ;  /* 0x000000090d0f7c24 */ /* 0x002fe2000f8e0206 */
[----:B0-----:R-:W-:-:S02]  /*01b0*/  ULEA UR6, UR7, UR6, 0x18 ;  /* 0x0000000607067291 */ /* 0x001fc4000f8ec0ff */
[----:B------:R-:W-:-:S04]  /*01c0*/  ULEA UR5, UR7, UR5, 0x18 ;  /* 0x0000000507057291 */ /* 0x000fc8000f8ec0ff */
[----:B------:R-:W-:Y:S02]  /*01d0*/  LEA R12, R17, UR6, 0x2 ;  /* 0x00000006110c7c11 */ /* 0x000fe4000f8e10ff */
[C---:B------:R-:W-:Y:S01]  /*01e0*/  LEA R10, R13.reuse, UR5, 0x6 ;  /* 0x000000050d0a7c11 */ /* 0x040fe2000f8e30ff */
[----:B------:R-:W-:Y:S02]  /*01f0*/  UMOV UR5, 0x7 ;  /* 0x0000000700057882 */ /* 0x000fe40000000000 */
[----:B------:R-:W-:Y:S01]  /*0200*/  IMAD R14, R13, 0x40, R12 ;  /* 0x000000400d0e7824 */ /* 0x000fe200078e020c */
[----:B---3--:R-:W-:-:S07]  /*0210*/  LEA R16, R17, R10, 0x2 ;  /* 0x0000000a11107211 */ /* 0x008fce00078e10ff */
.L_x_1:
[-C--:B--2---:R-:W-:Y:S02]  /*0220*/  ISETP.GE.AND P0, PT, R17, R8.reuse, PT ;  /* 0x000000081100720c */ /* 0x084fe40003f06270 */
[----:B------:R-:W-:Y:S02]  /*0230*/  ISETP.GE.AND P1, PT, R13, R8, PT ;  /* 0x000000080d00720c */ /* 0x000fe40003f26270 */
[----:B------:R-:W-:Y:S02]  /*0240*/  ISETP.GE.OR P0, PT, R7, UR12, P0 ;  /* 0x0000000c07007c0c */ /* 0x000fe40008706670 */
[----:B----4-:R-:W-:-:S11]  /*0250*/  ISETP.GE.OR P1, PT, R6, R9, P1 ;  /* 0x000000090600720c */ /* 0x010fd60000f26670 */
[----:B------:R-:W0:Y:S08]  /*0260*/  @!P0 LDC.64 R4, c[0x0][0x380] ;  /* 0x0000e000ff048b82 */ /* 0x000e300000000a00 */
[----:B------:R-:W1:Y:S01]  /*0270*/  @!P1 LDC.64 R2, c[0x0][0x388] ;  /* 0x0000e200ff029b82 */ /* 0x000e620000000a00 */
[----:B0-----:R-:W-:-:S06]  /*0280*/  @!P0 IMAD.WIDE.U32 R4, R11, 0x4, R4 ;  /* 0x000000040b048825 */ /* 0x001fcc00078e0004 */
[----:B------:R-:W2:Y:S01]  /*0290*/  @!P0 LDG.E R5, desc[UR10][R4.64] ;  /* 0x0000000a04058981 */ /* 0x000ea2000c1e1900 */
[----:B-1----:R-:W-:-:S06]  /*02a0*/  @!P1 IMAD.WIDE R2, R15, 0x4, R2 ;  /* 0x000000040f029825 */ /* 0x002fcc00078e0202 */
[----:B------:R-:W3:Y:S01]  /*02b0*/  @!P1 LDG.E R3, desc[UR10][R2.64] ;  /* 0x0000000a02039981 */ /* 0x000ee2000c1e1900 */
[----:B------:R-:W-:Y:S02]  /*02c0*/  UIADD3 UR6, UPT, UPT, UR5, -0x7, URZ ;  /* 0xfffffff905067890 */ /* 0x000fe4000fffe0ff */
[----:B------:R-:W-:-:S04]  /*02d0*/  UIADD3 UR7, UPT, UPT, UR5, -0x6, URZ ;  /* 0xfffffffa05077890 */ /* 0x000fc8000fffe0ff */
[C---:B------:R-:W-:Y:S02]  /*02e0*/  ISETP.LE.AND P3, PT, R8.reuse, UR6, PT ;  /* 0x0000000608007c0c */ /* 0x040fe4000bf63270 */
[----:B------:R-:W-:Y:S01]  /*02f0*/  ISETP.LE.AND P2, PT, R8, UR7, PT ;  /* 0x0000000708007c0c */ /* 0x000fe2000bf43270 */
[----:B------:R-:W-:Y:S02]  /*0300*/  UIADD3 UR6, UPT, UPT, UR5, -0x5, URZ ;  /* 0xfffffffb05067890 */ /* 0x000fe4000fffe0ff */
[----:B------:R-:W-:-:S06]  /*0310*/  UIADD3 UR7, UPT, UPT, UR5, -0x2, URZ ;  /* 0xfffffffe05077890 */ /* 0x000fcc000fffe0ff */
[----:B------:R-:W-:Y:S01]  /*0320*/  ISETP.LE.AND P5, PT, R8, UR7, PT ;  /* 0x0000000708007c0c */ /* 0x000fe2000bfa3270 */
[----:B------:R-:W-:Y:S02]  /*0330*/  UIADD3 UR7, UPT, UPT, UR5, 0x4, URZ ;  /* 0x0000000405077890 */ /* 0x000fe4000fffe0ff */
[----:B------:R-:W-:Y:S02]  /*0340*/  UIADD3 UR8, UPT, UPT, UR5, 0x8, URZ ;  /* 0x0000000805087890 */ /* 0x000fe4000fffe0ff */
[----:B------:R-:W-:-:S04]  /*0350*/  UIADD3 UR4, UPT, UPT, UR4, 0x1, URZ ;  /* 0x0000000104047890 */ /* 0x000fc8000fffe0ff */
[----:B------:R-:W-:Y:S01]  /*0360*/  UISETP.NE.AND UP0, UPT, UR4, URZ, UPT ;  /* 0x000000ff0400728c */ /* 0x000fe2000bf05270 */
[----:B------:R-:W-:Y:S01]  /*0370*/  IADD3 R17, PT, PT, R17, 0x10, RZ ;  /* 0x0000001011117810 */ /* 0x000fe20007ffe0ff */
[----:B------:R-:W-:Y:S01]  /*0380*/  VIADD R13, R13, 0x10 ;  /* 0x000000100d0d7836 */ /* 0x000fe20000000000 */
[----:B------:R-:W-:Y:S02]  /*0390*/  IADD3 R11, PT, PT, R11, 0x10, RZ ;  /* 0x000000100b0b7810 */ /* 0x000fe40007ffe0ff */
[----:B------:R-:W-:Y:S01]  /*03a0*/  LEA R15, R9, R15, 0x4 ;  /* 0x0000000f090f7211 */ /* 0x000fe200078e20ff */
[----:B--2---:R-:W-:Y:S04]  /*03b0*/  @!P0 STS [R16], R5 ;  /* 0x0000000510008388 */ /* 0x004fe80000000800 */
[----:B---3--:R-:W-:Y:S01]  /*03c0*/  @!P1 STS [R14], R3 ;  /* 0x000000030e009388 */ /* 0x008fe20000000800 */
[----:B------:R-:W-:Y:S01]  /*03d0*/  BAR.SYNC.DEFER_BLOCKING 0x0 ;  /* 0x0000000000007b1d */ /* 0x000fe20000010000 */
[----:B------:R-:W-:Y:S01]  /*03e0*/  ISETP.LE.AND P1, PT, R8, UR6, PT ;  /* 0x0000000608007c0c */ /* 0x000fe2000bf23270 */
[----:B------:R-:W-:-:S04]  /*03f0*/  UIADD3 UR6, UPT, UPT, UR5, -0x4, URZ ;  /* 0xfffffffc05067890 */ /* 0x000fc8000fffe0ff */
[----:B------:R-:W-:Y:S04]  /*0400*/  @!P3 LDS R19, [R10] ;  /* 0x000000000a13b984 */ /* 0x000fe80000000800 */
[----:B------:R-:W0:Y:S04]  /*0410*/  @!P3 LDS R4, [R12] ;  /* 0x000000000c04b984 */ /* 0x000e280000000800 */
[----:B------:R-:W-:Y:S04]  /*0420*/  @!P2 LDS R18, [R10+0x4] ;  /* 0x000004000a12a984 */ /* 0x000fe80000000800 */
[----:B------:R-:W1:Y:S01]  /*0430*/  @!P2 LDS R21, [R12+0x40] ;  /* 0x000040000c15a984 */ /* 0x000e620000000800 */
[----:B------:R-:W-:-:S03]  /*0440*/  ISETP.LE.AND P0, PT, R8, UR6, PT ;  /* 0x0000000608007c0c */ /* 0x000fc6000bf03270 */
[----:B------:R-:W-:Y:S04]  /*0450*/  @!P1 LDS R20, [R10+0x8] ;  /* 0x000008000a149984 */ /* 0x000fe80000000800 */
[----:B------:R-:W2:Y:S01]  /*0460*/  @!P1 LDS R23, [R12+0x80] ;  /* 0x000080000c179984 */ /* 0x000ea20000000800 */
[----:B------:R-:W-:-:S03]  /*0470*/  UIADD3 UR6, UPT, UPT, UR5, -0x3, URZ ;  /* 0xfffffffd05067890 */ /* 0x000fc6000fffe0ff */
[----:B------:R-:W-:Y:S03]  /*0480*/  @!P5 LDS R22, [R10+0x14] ;  /* 0x000014000a16d984 */ /* 0x000fe60000000800 */
[----:B------:R-:W-:Y:S01]  /*0490*/  ISETP.LE.AND P6, PT, R8, UR6, PT ;  /* 0x0000000608007c0c */ /* 0x000fe2000bfc3270 */
[----:B------:R-:W-:Y:S01]  /*04a0*/  @!P0 LDS R2, [R10+0xc] ;  /* 0x00000c000a028984 */ /* 0x000fe20000000800 */
[----:B------:R-:W-:-:S03]  /*04b0*/  UIADD3 UR6, UPT, UPT, UR5, -0x1, URZ ;  /* 0xffffffff05067890 */ /* 0x000fc6000fffe0ff */
[----:B------:R-:W3:Y:S03]  /*04c0*/  @!P0 LDS R3, [R12+0xc0] ;  /* 0x0000c0000c038984 */ /* 0x000ee60000000800 */
[C---:B------:R-:W-:Y:S01]  /*04d0*/  ISETP.LE.AND P4, PT, R8.reuse, UR6, PT ;  /* 0x0000000608007c0c */ /* 0x040fe2000bf83270 */
[----:B------:R-:W-:Y:S01]  /*04e0*/  UIADD3 UR6, UPT, UPT, UR5, 0x1, URZ ;  /* 0x0000000105067890 */ /* 0x000fe2000fffe0ff */
[----:B------:R-:W-:Y:S04]  /*04f0*/  @!P5 LDS R25, [R12+0x140] ;  /* 0x000140000c19d984 */ /* 0x000fe80000000800 */
[----:B------:R-:W-:Y:S01]  /*0500*/  @!P6 LDS R5, [R10+0x10] ;  /* 0x000010000a05e984 */ /* 0x000fe20000000800 */
[----:B0-----:R-:W-:Y:S01]  /*0510*/  @!P3 FFMA R0, R19, R4, R0 ;  /* 0x000000041300b223 */ /* 0x001fe20000000000 */
[----:B------:R-:W-:-:S02]  /*0520*/  ISETP.LE.AND P3, PT, R8, UR5, PT ;  /* 0x0000000508007c0c */ /* 0x000fc4000bf63270 */
[----:B------:R-:W0:Y:S04]  /*0530*/  @!P6 LDS R4, [R12+0x100] ;  /* 0x000100000c04e984 */ /* 0x000e280000000800 */
[----:B------:R-:W-:Y:S01]  /*0540*/  @!P4 LDS R24, [R10+0x18] ;  /* 0x000018000a18c984 */ /* 0x000fe20000000800 */
[----:B-1----:R-:W-:Y:S01]  /*0550*/  @!P2 FFMA R0, R21, R18, R0 ;  /* 0x000000121500a223 */ /* 0x002fe20000000000 */
[----:B------:R-:W-:Y:S02]  /*0560*/  ISETP.LE.AND P2, PT, R8, UR6, PT ;  /* 0x0000000608007c0c */ /* 0x000fe4000bf43270 */
[----:B------:R-:W1:Y:S01]  /*0570*/  @!P4 LDS R27, [R12+0x180] ;  /* 0x000180000c1bc984 */ /* 0x000e620000000800 */
[----:B------:R-:W-:-:S03]  /*0580*/  UIADD3 UR6, UPT, UPT, UR5, 0x2, URZ ;  /* 0x0000000205067890 */ /* 0x000fc6000fffe0ff */
[----:B------:R-:W-:Y:S04]  /*0590*/  @!P3 LDS R19, [R10+0x1c] ;  /* 0x00001c000a13b984 */ /* 0x000fe80000000800 */
[----:B------:R-:W4:Y:S01]  /*05a0*/  @!P3 LDS R21, [R12+0x1c0] ;  /* 0x0001c0000c15b984 */ /* 0x000f220000000800 */
[----:B--2---:R-:W-:Y:S01]  /*05b0*/  @!P1 FFMA R0, R23, R20, R0 ;  /* 0x0000001417009223 */ /* 0x004fe20000000000 */
[----:B------:R-:W-:Y:S02]  /*05c0*/  ISETP.LE.AND P1, PT, R8, UR6, PT ;  /* 0x0000000608007c0c */ /* 0x000fe4000bf23270 */
[----:B------:R-:W-:Y:S04]  /*05d0*/  @!P2 LDS R23, [R10+0x20] ;  /* 0x000020000a17a984 */ /* 0x000fe80000000800 */
[----:B------:R-:W2:Y:S01]  /*05e0*/  @!P2 LDS R18, [R12+0x200] ;  /* 0x000200000c12a984 */ /* 0x000ea20000000800 */
[----:B---3--:R-:W-:Y:S01]  /*05f0*/  @!P0 FFMA R0, R3, R2, R0 ;  /* 0x0000000203008223 */ /* 0x008fe20000000000 */
[----:B------:R-:W-:-:S05]  /*0600*/  UIADD3 UR6, UPT, UPT, UR5, 0x3, URZ ;  /* 0x0000000305067890 */ /* 0x000fca000fffe0ff */
[----:B------:R-:W-:Y:S04]  /*0610*/  @!P1 LDS R2, [R10+0x24] ;  /* 0x000024000a029984 */ /* 0x000fe80000000800 */
[----:B------:R-:W3:Y:S01]  /*0620*/  @!P1 LDS R3, [R12+0x240] ;  /* 0x000240000c039984 */ /* 0x000ee20000000800 */
[C---:B------:R-:W-:Y:S01]  /*0630*/  ISETP.LE.AND P0, PT, R8.reuse, UR6, PT ;  /* 0x0000000608007c0c */ /* 0x040fe2000bf03270 */
[----:B------:R-:W-:Y:S01]  /*0640*/  UIADD3 UR6, UPT, UPT, UR5, 0x5, URZ ;  /* 0x0000000505067890 */ /* 0x000fe2000fffe0ff */
[----:B0-----:R-:W-:Y:S01]  /*0650*/  @!P6 FFMA R0, R5, R4, R0 ;  /* 0x000000040500e223 */ /* 0x001fe20000000000 */
[C---:B------:R-:W-:Y:S01]  /*0660*/  ISETP.LE.AND P6, PT, R8.reuse, UR7, PT ;  /* 0x0000000708007c0c */ /* 0x040fe2000bfc3270 */
[----:B------:R-:W-:Y:S02]  /*0670*/  UIADD3 UR7, UPT, UPT, UR5, 0x6, URZ ;  /* 0x0000000605077890 */ /* 0x000fe4000fffe0ff */
[----:B------:R-:W-:Y:S01]  /*0680*/  @!P5 FFMA R0, R25, R22, R0 ;  /* 0x000000161900d223 */ /* 0x000fe20000000000 */
[----:B------:R-:W-:Y:S01]  /*0690*/  ISETP.LE.AND P5, PT, R8, UR6, PT ;  /* 0x0000000608007c0c */ /* 0x000fe2000bfa3270 */
[----:B------:R-:W-:-:S02]  /*06a0*/  UIADD3 UR6, UPT, UPT, UR5, 0x7, URZ ;  /* 0x0000000705067890 */ /* 0x000fc4000fffe0ff */
[----:B-1----:R-:W-:Y:S01]  /*06b0*/  @!P4 FFMA R0, R27, R24, R0 ;  /* 0x000000181b00c223 */ /* 0x002fe20000000000 */
[C---:B------:R-:W-:Y:S02]  /*06c0*/  ISETP.LE.AND P4, PT, R8.reuse, UR7, PT ;  /* 0x0000000708007c0c */ /* 0x040fe4000bf83270 */
[----:B------:R-:W-:Y:S04]  /*06d0*/  @!P0 LDS R5, [R10+0x28] ;  /* 0x000028000a058984 */ /* 0x000fe80000000800 */
[----:B------:R-:W0:Y:S01]  /*06e0*/  @!P0 LDS R25, [R12+0x280] ;  /* 0x000280000c198984 */ /* 0x000e220000000800 */
[----:B----4-:R-:W-:Y:S01]  /*06f0*/  @!P3 FFMA R0, R21, R19, R0 ;  /* 0x000000131500b223 */ /* 0x010fe20000000000 */
[C---:B------:R-:W-:Y:S02]  /*0700*/  ISETP.LE.AND P3, PT, R8.reuse, UR6, PT ;  /* 0x0000000608007c0c */ /* 0x040fe4000bf63270 */
[----:B------:R-:W-:Y:S04]  /*0710*/  @!P6 LDS R20, [R10+0x2c] ;  /* 0x00002c000a14e984 */ /* 0x000fe80000000800 */
[----:B------:R-:W1:Y:S01]  /*0720*/  @!P6 LDS R19, [R12+0x2c0] ;  /* 0x0002c0000c13e984 */ /* 0x000e620000000800 */
[----:B--2---:R-:W-:Y:S01]  /*0730*/  @!P2 FFMA R0, R23, R18, R0 ;  /* 0x000000121700a223 */ /* 0x004fe20000000000 */
[----:B------:R-:W-:-:S02]  /*0740*/  ISETP.LE.AND P2, PT, R8, UR8, PT ;  /* 0x0000000808007c0c */ /* 0x000fc4000bf43270 */
[----:B------:R-:W-:Y:S04]  /*0750*/  @!P5 LDS R21, [R10+0x30] ;  /* 0x000030000a15d984 */ /* 0x000fe80000000800 */
[----:B------:R-:W2:Y:S04]  /*0760*/  @!P5 LDS R4, [R12+0x300] ;  /* 0x000300000c04d984 */ /* 0x000ea80000000800 */
[----:B------:R-:W-:Y:S04]  /*0770*/  @!P4 LDS R18, [R10+0x34] ;  /* 0x000034000a12c984 */ /* 0x000fe80000000800 */
[----:B------:R-:W4:Y:S01]  /*0780*/  @!P4 LDS R23, [R12+0x340] ;  /* 0x000340000c17c984 */ /* 0x000f220000000800 */
[----:B---3--:R-:W-:-:S03]  /*0790*/  @!P1 FFMA R0, R3, R2, R0 ;  /* 0x0000000203009223 */ /* 0x008fc60000000000 */
[----:B------:R-:W-:Y:S04]  /*07a0*/  @!P3 LDS R22, [R10+0x38] ;  /* 0x000038000a16b984 */ /* 0x000fe80000000800 */
[----:B------:R-:W3:Y:S04]  /*07b0*/  @!P3 LDS R27, [R12+0x380] ;  /* 0x000380000c1bb984 */ /* 0x000ee80000000800 */
[----:B------:R-:W-:Y:S04]  /*07c0*/  @!P2 LDS R2, [R10+0x3c] ;  /* 0x00003c000a02a984 */ /* 0x000fe80000000800 */
[----:B------:R-:W5:Y:S01]  /*07d0*/  @!P2 LDS R3, [R12+0x3c0] ;  /* 0x0003c0000c03a984 */ /* 0x000f620000000800 */
[----:B0-----:R-:W-:-:S04]  /*07e0*/  @!P0 FFMA R0, R25, R5, R0 ;  /* 0x0000000519008223 */ /* 0x001fc80000000000 */
[----:B-1----:R-:W-:-:S04]  /*07f0*/  @!P6 FFMA R0, R19, R20, R0 ;  /* 0x000000141300e223 */ /* 0x002fc80000000000 */
[----:B--2---:R-:W-:-:S04]  /*0800*/  @!P5 FFMA R0, R21, R4, R0 ;  /* 0x000000041500d223 */ /* 0x004fc80000000000 */
[----:B----4-:R-:W-:Y:S01]  /*0810*/  @!P4 FFMA R0, R23, R18, R0 ;  /* 0x000000121700c223 */ /* 0x010fe20000000000 */
[----:B------:R-:W-:-:S03]  /*0820*/  UIADD3 UR5, UPT, UPT, UR5, 0x10, URZ ;  /* 0x0000001005057890 */ /* 0x000fc6000fffe0ff */
[----:B---3--:R-:W-:-:S04]  /*0830*/  @!P3 FFMA R0, R27, R22, R0 ;  /* 0x000000161b00b223 */ /* 0x008fc80000000000 */
[----:B-----5:R-:W-:Y:S01]  /*0840*/  @!P2 FFMA R0, R3, R2, R0 ;  /* 0x000000020300a223 */ /* 0x020fe20000000000 */
[----:B------:R-:W-:Y:S06]  /*0850*/  BAR.SYNC.DEFER_BLOCKING 0x0 ;  /* 0x0000000000007b1d */ /* 0x000fec0000010000 */
[----:B------:R-:W-:Y:S05]  /*0860*/  BRA.U UP0, `(.L_x_1) ;  /* 0xfffffff9006c7547 */ /* 0x000fea000b83ffff */
.L_x_0:
[----:B------:R-:W0:Y:S02]  /*0870*/  LDCU.64 UR4, c[0x0][0x398] ;  /* 0x00007300ff0477ac */ /* 0x000e240008000a00 */
[----:B0-----:R-:W-:-:S04]  /*0880*/  ISETP.GE.AND P0, PT, R7, UR4, PT ;  /* 0x0000000407007c0c */ /* 0x001fc8000bf06270 */
[----:B------:R-:W-:-:S13]  /*0890*/  ISETP.GE.OR P0, PT, R6, UR5, P0 ;  /* 0x0000000506007c0c */ /* 0x000fda0008706670 */
[----:B------:R-:W-:Y:S05]  /*08a0*/  @P0 EXIT ;  /* 0x000000000000094d */ /* 0x000fea0003800000 */
[----:B------:R-:W0:Y:S01]  /*08b0*/  LDC.64 R2, c[0x0][0x390] ;  /* 0x0000e400ff027b82 */ /* 0x000e220000000a00 */
[----:B------:R-:W-:-:S04]  /*08c0*/  IMAD R7, R7, UR5, R6 ;  /* 0x0000000507077c24 */ /* 0x000fc8000f8e0206 */
[----:B0-----:R-:W-:-:S05]  /*08d0*/  IMAD.WIDE R2, R7, 0x4, R2 ;  /* 0x0000000407027825 */ /* 0x001fca00078e0202 */
[----:B------:R-:W-:Y:S01]  /*08e0*/  STG.E desc[UR10][R2.64], R0 ;  /* 0x0000000002007986 */ /* 0x000fe2000c10190a */
[----:B------:R-:W-:Y:S05]  /*08f0*/  EXIT ;  /* 0x000000000000794d */ /* 0x000fea0003800000 */
.L_x_2:
[----:B------:R-:W-:-:S00]  /*0900*/  BRA `(.L_x_2) ;  /* 0xfffffffc00fc7947 */ /* 0x000fc0000383ffff */
[----:B------:R-:W-:-:S00]  /*0910*/  NOP ;  /* 0x0000000000007918 */ /* 0x000fc00000000000 */
        /* <DEDUP_REMOVED lines=14> */
.L_x_8:


//--------------------- .text._Z17naiveMatmulKernelPKfS0_Pfiii --------------------------
	.section	.text._Z17naiveMatmulKernelPKfS0_Pfiii,"ax",@progbits
	.align	128
        .global         _Z17naiveMatmulKernelPKfS0_Pfiii
        .type           _Z17naiveMatmulKernelPKfS0_Pfiii,@function
        .size           _Z17naiveMatmulKernelPKfS0_Pfiii,(.L_x_9 - _Z17naiveMatmulKernelPKfS0_Pfiii)
        .other          _Z17naiveMatmulKernelPKfS0_Pfiii,@"STO_CUDA_ENTRY STV_DEFAULT"
_Z17naiveMatmulKernelPKfS0_Pfiii:
.text._Z17naiveMatmulKernelPKfS0_Pfiii:
[----:B------:R-:W-:Y:S01]  /*0000*/  LDC R1, c[0x0][0x37c] ;  /* 0x0000df00ff017b82 */ /* 0x000fe20000000800 */
[----:B------:R-:W0:Y:S07]  /*0010*/  S2R R0, SR_TID.Y ;  /* 0x0000000000007919 */ /* 0x000e2e0000002200 */
[----:B------:R-:W1:Y:S01]  /*0020*/  LDC R5, c[0x0][0x360] ;  /* 0x0000d800ff057b82 */ /* 0x000e620000000800 */
[----:B------:R-:W1:Y:S07]  /*0030*/  S2R R18, SR_TID.X ;  /* 0x0000000000127919 */ /* 0x000e6e0000002100 */
[----:B------:R-:W0:Y:S08]  /*0040*/  S2UR UR5, SR_CTAID.Y ;  /* 0x00000000000579c3 */ /* 0x000e300000002600 */
[----:B------:R-:W0:Y:S08]  /*0050*/  LDC R7, c[0x0][0x364] ;  /* 0x0000d900ff077b82 */ /* 0x000e300000000800 */
[----:B------:R-:W1:Y:S08]  /*0060*/  S2UR UR4, SR_CTAID.X ;  /* 0x00000000000479c3 */ /* 0x000e700000002500 */
[----:B------:R-:W2:Y:S01]  /*0070*/  LDC.64 R2, c[0x0][0x398] ;  /* 0x0000e600ff027b82 */ /* 0x000ea20000000a00 */
[----:B0-----:R-:W-:-:S02]  /*0080*/  IMAD R0, R7, UR5, R0 ;  /* 0x0000000507007c24 */ /* 0x001fc4000f8e0200 */
[----:B-1----:R-:W-:-:S03]  /*0090*/  IMAD R18, R5, UR4, R18 ;  /* 0x0000000405127c24 */ /* 0x002fc6000f8e0212 */
[----:B--2---:R-:W-:-:S04]  /*00a0*/  ISETP.GE.AND P0, PT, R0, R2, PT ;  /* 0x000000020000720c */ /* 0x004fc80003f06270 */
[----:B------:R-:W-:-:S13]  /*00b0*/  ISETP.GE.OR P0, PT, R18, R3, P0 ;  /* 0x000000031200720c */ /* 0x000fda0000706670 */
[----:B------:R-:W-:Y:S05]  /*00c0*/  @P0 EXIT ;  /* 0x000000000000094d */ /* 0x000fea0003800000 */
[----:B------:R-:W0:Y:S01]  /*00d0*/  LDC R19, c[0x0][0x3a0] ;  /* 0x0000e800ff137b82 */ /* 0x000e220000000800 */
[----:B------:R-:W1:Y:S01]  /*00e0*/  LDCU.64 UR4, c[0x0][0x358] ;  /* 0x00006b00ff0477ac */ /* 0x000e620008000a00 */
[----:B------:R-:W-:Y:S01]  /*00f0*/  HFMA2 R24, -RZ, RZ, 0, 0 ;  /* 0x00000000ff187431 */ /* 0x000fe200000001ff */
[----:B0-----:R-:W-:-:S13]  /*0100*/  ISETP.GE.AND P0, PT, R19, 0x1, PT ;  /* 0x000000011300780c */ /* 0x001fda0003f06270 */
[----:B-1----:R-:W-:Y:S05]  /*0110*/  @!P0 BRA `(.L_x_3) ;  /* 0x0000000400e08947 */ /* 0x002fea0003800000 */
[C---:B------:R-:W-:Y:S01]  /*0120*/  ISETP.GE.U32.AND P1, PT, R19.reuse, 0x8, PT ;  /* 0x000000081300780c */ /* 0x040fe20003f26070 */
[----:B------:R-:W-:Y:S01]  /*0130*/  IMAD R20, R0, R19, RZ ;  /* 0x0000001300147224 */ /* 0x000fe200078e02ff */
[----:B------:R-:W-:Y:S02]  /*0140*/  LOP3.LUT R27, R19, 0x7, RZ, 0xc0, !PT ;  /* 0x00000007131b7812 */ /* 0x000fe400078ec0ff */
[----:B------:R-:W-:Y:S02]  /*0150*/  MOV R24, RZ ;  /* 0x000000ff00187202 */ /* 0x000fe40000000f00 */
[----:B------:R-:W-:Y:S02]  /*0160*/  ISETP.NE.AND P0, PT, R27, RZ, PT ;  /* 0x000000ff1b00720c */ /* 0x000fe40003f05270 */
[----:B------:R-:W-:-:S05]  /*0170*/  MOV R21, RZ ;  /* 0x000000ff00157202 */ /* 0x000fca0000000f00 */
[----:B------:R-:W-:Y:S06]  /*0180*/  @!P1 BRA `(.L_x_4) ;  /* 0x0000000000c49947 */ /* 0x000fec0003800000 */
[----:B------:R-:W0:Y:S01]  /*0190*/  LDC.64 R4, c[0x0][0x380] ;  /* 0x0000e000ff047b82 */ /* 0x000e220000000a00 */
[----:B------:R-:W-:Y:S02]  /*01a0*/  LOP3.LUT R21, R19, 0x7ffffff8, RZ, 0xc0, !PT ;  /* 0x7ffffff813157812 */ /* 0x000fe400078ec0ff */
[----:B------:R-:W-:Y:S02]  /*01b0*/  MOV R24, RZ ;  /* 0x000000ff00187202 */ /* 0x000fe40000000f00 */
[----:B------:R-:W-:Y:S02]  /*01c0*/  MOV R2, R18 ;  /* 0x0000001200027202 */ /* 0x000fe40000000f00 */
[----:B------:R-:W-:Y:S01]  /*01d0*/  IADD3 R22, PT, PT, -R21, RZ, RZ ;  /* 0x000000ff15167210 */ /* 0x000fe20007ffe1ff */
[----:B0-----:R-:W-:-:S03]  /*01e0*/  IMAD.WIDE.U32 R4, R20, 0x4, R4 ;  /* 0x0000000414047825 */ /* 0x001fc600078e0004 */
[----:B------:R-:W-:-:S04]  /*01f0*/  IADD3 R6, P1, PT, R4, 0x10, RZ ;  /* 0x0000001004067810 */ /* 0x000fc80007f3e0ff */
[----:B------:R-:W-:-:S09]  /*0200*/  IADD3.X R7, PT, PT, RZ, R5, RZ, P1, !PT ;  /* 0x00000005ff077210 */ /* 0x000fd20000ffe4ff */
.L_x_5:
[----:B------:R-:W0:Y:S01]  /*0210*/  LDC.64 R16, c[0x0][0x388] ;  /* 0x0000e200ff107b82 */ /* 0x000e220000000a00 */
[----:B------:R-:W-:Y:S02]  /*0220*/  MOV R4, R6 ;  /* 0x0000000600047202 */ /* 0x000fe40000000f00 */
[----:B------:R-:W-:-:S05]  /*0230*/  MOV R5, R7 ;  /* 0x0000000700057202 */ /* 0x000fca0000000f00 */
[----:B------:R-:W2:Y:S04]  /*0240*/  LDG.E R25, desc[UR4][R4.64+-0x10] ;  /* 0xfffff00404197981 */ /* 0x000ea8000c1e1900 */
[----:B------:R-:W3:Y:S04]  /*0250*/  LDG.E R23, desc[UR4][R4.64+-0xc] ;  /* 0xfffff40404177981 */ /* 0x000ee8000c1e1900 */
[----:B------:R-:W4:Y:S04]  /*0260*/  LDG.E R29, desc[UR4][R4.64+-0x8] ;  /* 0xfffff804041d7981 */ /* 0x000f28000c1e1900 */
[----:B------:R-:W5:Y:S01]  /*0270*/  LDG.E R28, desc[UR4][R4.64+-0x4] ;  /* 0xfffffc04041c7981 */ /* 0x000f62000c1e1900 */
[----:B0-----:R-:W-:-:S05]  /*0280*/  IMAD.WIDE R16, R2, 0x4, R16 ;  /* 0x0000000402107825 */ /* 0x001fca00078e0210 */
[----:B------:R0:W2:Y:S01]  /*0290*/  LDG.E R26, desc[UR4][R16.64] ;  /* 0x00000004101a7981 */ /* 0x0000a2000c1e1900 */
[----:B------:R-:W-:-:S04]  /*02a0*/  IMAD.WIDE R14, R3, 0x4, R16 ;  /* 0x00000004030e7825 */ /* 0x000fc800078e0210 */
[C---:B------:R-:W-:Y:S02]  /*02b0*/  IMAD.WIDE R6, R3.reuse, 0x4, R14 ;  /* 0x0000000403067825 */ /* 0x040fe400078e020e */
[----:B------:R-:W3:Y:S02]  /*02c0*/  LDG.E R14, desc[UR4][R14.64] ;  /* 0x000000040e0e7981 */ /* 0x000ee4000c1e1900 */
[C---:B------:R-:W-:Y:S02]  /*02d0*/  IMAD.WIDE R10, R3.reuse, 0x4, R6 ;  /* 0x00000004030a7825 */ /* 0x040fe400078e0206 */
[----:B------:R-:W4:Y:S02]  /*02e0*/  LDG.E R6, desc[UR4][R6.64] ;  /* 0x0000000406067981 */ /* 0x000f24000c1e1900 */
[C---:B------:R-:W-:Y:S02]  /*02f0*/  IMAD.WIDE R8, R3.reuse, 0x4, R10 ;  /* 0x0000000403087825 */ /* 0x040fe400078e020a */
[----:B------:R-:W5:Y:S02]  /*0300*/  LDG.E R10, desc[UR4][R10.64] ;  /* 0x000000040a0a7981 */ /* 0x000f64000c1e1900 */
[----:B------:R-:W-:-:S02]  /*0310*/  IMAD.WIDE R12, R3, 0x4, R8 ;  /* 0x00000004030c7825 */ /* 0x000fc400078e0208 */
[----:B------:R-:W5:Y:S04]  /*0320*/  LDG.E R7, desc[UR4][R4.64] ;  /* 0x0000000404077981 */ /* 0x000f68000c1e1900 */
[----:B------:R-:W5:Y:S01]  /*0330*/  LDG.E R8, desc[UR4][R8.64] ;  /* 0x0000000408087981 */ /* 0x000f62000c1e1900 */
[----:B0-----:R-:W-:-:S03]  /*0340*/  IMAD.WIDE R16, R3, 0x4, R12 ;  /* 0x0000000403107825 */ /* 0x001fc600078e020c */
[----:B------:R-:W5:Y:S04]  /*0350*/  LDG.E R12, desc[UR4][R12.64] ;  /* 0x000000040c0c7981 */ /* 0x000f68000c1e1900 */
[----:B------:R-:W5:Y:S04]  /*0360*/  LDG.E R15, desc[UR4][R16.64] ;  /* 0x00000004100f7981 */ /* 0x000f68000c1e1900 */
[----:B------:R-:W5:Y:S04]  /*0370*/  LDG.E R9, desc[UR4][R4.64+0x4] ;  /* 0x0000040404097981 */ /* 0x000f68000c1e1900 */
[----:B------:R-:W5:Y:S01]  /*0380*/  LDG.E R11, desc[UR4][R4.64+0xc] ;  /* 0x00000c04040b7981 */ /* 0x000f62000c1e1900 */
[----:B--2---:R-:W-:Y:S01]  /*0390*/  FFMA R26, R25, R26, R24 ;  /* 0x0000001a191a7223 */ /* 0x004fe20000000018 */
[----:B------:R-:W-:-:S02]  /*03a0*/  IMAD.WIDE R24, R3, 0x4, R16 ;  /* 0x0000000403187825 */ /* 0x000fc400078e0210 */
[----:B------:R-:W2:Y:S04]  /*03b0*/  LDG.E R16, desc[UR4][R4.64+0x8] ;  /* 0x0000080404107981 */ /* 0x000ea8000c1e1900 */
[----:B------:R-:W2:Y:S01]  /*03c0*/  LDG.E R24, desc[UR4][R24.64] ;  /* 0x0000000418187981 */ /* 0x000ea2000c1e1900 */
[----:B---3--:R-:W-:Y:S01]  /*03d0*/  FFMA R14, R23, R14, R26 ;  /* 0x0000000e170e7223 */ /* 0x008fe2000000001a */
[----:B------:R-:W-:-:S03]  /*03e0*/  IADD3 R22, PT, PT, R22, 0x8, RZ ;  /* 0x0000000816167810 */ /* 0x000fc60007ffe0ff */
[----:B----4-:R-:W-:Y:S01]  /*03f0*/  FFMA R29, R29, R6, R14 ;  /* 0x000000061d1d7223 */ /* 0x010fe2000000000e */
[----:B------:R-:W-:-:S03]  /*0400*/  ISETP.NE.AND P1, PT, R22, RZ, PT ;  /* 0x000000ff1600720c */ /* 0x000fc60003f25270 */
[----:B-----5:R-:W-:Y:S01]  /*0410*/  FFMA R10, R28, R10, R29 ;  /* 0x0000000a1c0a7223 */ /* 0x020fe2000000001d */
[----:B------:R-:W-:-:S03]  /*0420*/  IADD3 R6, P2, PT, R4, 0x20, RZ ;  /* 0x0000002004067810 */ /* 0x000fc60007f5e0ff */
[----:B------:R-:W-:Y:S01]  /*0430*/  FFMA R8, R7, R8, R10 ;  /* 0x0000000807087223 */ /* 0x000fe2000000000a */
[----:B------:R-:W-:Y:S02]  /*0440*/  IADD3.X R7, PT, PT, RZ, R5, RZ, P2, !PT ;  /* 0x00000005ff077210 */ /* 0x000fe400017fe4ff */
[----:B------:R-:W-:Y:S01]  /*0450*/  LEA R2, R3, R2, 0x3 ;  /* 0x0000000203027211 */ /* 0x000fe200078e18ff */
[----:B------:R-:W-:-:S04]  /*0460*/  FFMA R9, R9, R12, R8 ;  /* 0x0000000c09097223 */ /* 0x000fc80000000008 */
[----:B--2---:R-:W-:-:S04]  /*0470*/  FFMA R16, R16, R15, R9 ;  /* 0x0000000f10107223 */ /* 0x004fc80000000009 */
[----:B------:R-:W-:Y:S01]  /*0480*/  FFMA R24, R11, R24, R16 ;  /* 0x000000180b187223 */ /* 0x000fe20000000010 */
[----:B------:R-:W-:Y:S06]  /*0490*/  @P1 BRA `(.L_x_5) ;  /* 0xfffffffc005c1947 */ /* 0x000fec000383ffff */
.L_x_4:
[----:B------:R-:W-:Y:S05]  /*04a0*/  @!P0 BRA `(.L_x_3) ;  /* 0x0000000000fc8947 */ /* 0x000fea0003800000 */
[----:B------:R-:W-:Y:S02]  /*04b0*/  ISETP.GE.U32.AND P1, PT, R27, 0x4, PT ;  /* 0x000000041b00780c */ /* 0x000fe40003f26070 */
[----:B------:R-:W-:-:S04]  /*04c0*/  LOP3.LUT R2, R19, 0x3, RZ, 0xc0, !PT ;  /* 0x0000000313027812 */ /* 0x000fc800078ec0ff */
[----:B------:R-:W-:-:S07]  /*04d0*/  ISETP.NE.AND P0, PT, R2, RZ, PT ;  /* 0x000000ff0200720c */ /* 0x000fce0003f05270 */
[----:B------:R-:W-:Y:S06]  /*04e0*/  @!P1 BRA `(.L_x_6) ;  /* 0x00000000006c9947 */ /* 0x000fec0003800000 */
[----:B------:R-:W0:Y:S01]  /*04f0*/  LDC.64 R6, c[0x0][0x388] ;  /* 0x0000e200ff067b82 */ /* 0x000e220000000a00 */
[----:B------:R-:W1:Y:S01]  /*0500*/  LDCU.64 UR6, c[0x0][0x380] ;  /* 0x00007000ff0677ac */ /* 0x000e620008000a00 */
[----:B------:R-:W-:Y:S01]  /*0510*/  IMAD R9, R21, R3, R18 ;  /* 0x0000000315097224 */ /* 0x000fe200078e0212 */
[CC--:B------:R-:W-:Y:S02]  /*0520*/  IADD3 R5, PT, PT, R20.reuse, R21.reuse, RZ ;  /* 0x0000001514057210 */ /* 0x0c0fe40007ffe0ff */
[----:B------:R-:W-:-:S03]  /*0530*/  IADD3 R10, P1, PT, R20, R21, RZ ;  /* 0x00000015140a7210 */ /* 0x000fc60007f3e0ff */
[----:B------:R-:W2:Y:S01]  /*0540*/  LDC.64 R14, c[0x0][0x380] ;  /* 0x0000e000ff0e7b82 */ /* 0x000ea20000000a00 */
[----:B0-----:R-:W-:-:S04]  /*0550*/  IMAD.WIDE R6, R9, 0x4, R6 ;  /* 0x0000000409067825 */ /* 0x001fc800078e0206 */
[----:B------:R-:W-:Y:S02]  /*0560*/  IMAD.WIDE R8, R3, 0x4, R6 ;  /* 0x0000000403087825 */ /* 0x000fe400078e0206 */
[----:B------:R-:W3:Y:S02]  /*0570*/  LDG.E R6, desc[UR4][R6.64] ;  /* 0x0000000406067981 */ /* 0x000ee4000c1e1900 */
[----:B--2---:R-:W-:Y:S01]  /*0580*/  IMAD.WIDE.U32 R14, R5, 0x4, R14 ;  /* 0x00000004050e7825 */ /* 0x004fe200078e000e */
[----:B------:R-:W-:Y:S02]  /*0590*/  IADD3.X R5, PT, PT, RZ, RZ, RZ, P1, !PT ;  /* 0x000000ffff057210 */ /* 0x000fe40000ffe4ff */
[----:B-1----:R-:W-:-:S03]  /*05a0*/  LEA R4, P1, R10, UR6, 0x2 ;  /* 0x000000060a047c11 */ /* 0x002fc6000f8210ff */
[----:B------:R-:W3:Y:S01]  /*05b0*/  LDG.E R15, desc[UR4][R14.64] ;  /* 0x000000040e0f7981 */ /* 0x000ee2000c1e1900 */
[----:B------:R-:W-:Y:S01]  /*05c0*/  LEA.HI.X R5, R10, UR7, R5, 0x2, P1 ;  /* 0x000000070a057c11 */ /* 0x000fe200088f1405 */
[C---:B------:R-:W-:Y:S02]  /*05d0*/  IMAD.WIDE R10, R3.reuse, 0x4, R8 ;  /* 0x00000004030a7825 */ /* 0x040fe400078e0208 */
[----:B------:R-:W2:Y:S04]  /*05e0*/  LDG.E R8, desc[UR4][R8.64] ;  /* 0x0000000408087981 */ /* 0x000ea8000c1e1900 */
[----:B------:R-:W2:Y:S01]  /*05f0*/  LDG.E R17, desc[UR4][R4.64+0x4] ;  /* 0x0000040404117981 */ /* 0x000ea2000c1e1900 */
[----:B------:R-:W-:-:S03]  /*0600*/  IMAD.WIDE R12, R3, 0x4, R10 ;  /* 0x00000004030c7825 */ /* 0x000fc600078e020a */
[----:B------:R-:W4:Y:S04]  /*0610*/  LDG.E R22, desc[UR4][R10.64] ;  /* 0x000000040a167981 */ /* 0x000f28000c1e1900 */
[----:B------:R-:W4:Y:S04]  /*0620*/  LDG.E R16, desc[UR4][R4.64+0x8] ;  /* 0x0000080404107981 */ /* 0x000f28000c1e1900 */
[----:B------:R-:W5:Y:S04]  /*0630*/  LDG.E R23, desc[UR4][R4.64+0xc] ;  /* 0x00000c0404177981 */ /* 0x000f68000c1e1900 */
[----:B------:R-:W5:Y:S01]  /*0640*/  LDG.E R12, desc[UR4][R12.64] ;  /* 0x000000040c0c7981 */ /* 0x000f62000c1e1900 */
[----:B------:R-:W-:Y:S01]  /*0650*/  IADD3 R21, PT, PT, R21, 0x4, RZ ;  /* 0x0000000415157810 */ /* 0x000fe20007ffe0ff */
[----:B---3--:R-:W-:-:S04]  /*0660*/  FFMA R24, R15, R6, R24 ;  /* 0x000000060f187223 */ /* 0x008fc80000000018 */
[----:B--2---:R-:W-:-:S04]  /*0670*/  FFMA R17, R17, R8, R24 ;  /* 0x0000000811117223 */ /* 0x004fc80000000018 */
[----:B----4-:R-:W-:-:S04]  /*0680*/  FFMA R16, R16, R22, R17 ;  /* 0x0000001610107223 */ /* 0x010fc80000000011 */
[----:B-----5:R-:W-:-:S07]  /*0690*/  FFMA R24, R23, R12, R16 ;  /* 0x0000000c17187223 */ /* 0x020fce0000000010 */
.L_x_6:
[----:B------:R-:W-:Y:S05]  /*06a0*/  @!P0 BRA `(.L_x_3) ;  /* 0x00000000007c8947 */ /* 0x000fea0003800000 */
[----:B------:R-:W-:Y:S01]  /*06b0*/  ISETP.NE.AND P1, PT, R2, 0x1, PT ;  /* 0x000000010200780c */ /* 0x000fe20003f25270 */
[----:B------:R-:W0:Y:S01]  /*06c0*/  LDC.64 R12, c[0x0][0x380] ;  /* 0x0000e000ff0c7b82 */ /* 0x000e220000000a00 */
[----:B------:R-:W-:-:S04]  /*06d0*/  LOP3.LUT R19, R19, 0x1, RZ, 0xc0, !PT ;  /* 0x0000000113137812 */ /* 0x000fc800078ec0ff */
[----:B------:R-:W-:-:S03]  /*06e0*/  ISETP.NE.U32.AND P0, PT, R19, 0x1, PT ;  /* 0x000000011300780c */ /* 0x000fc60003f05070 */
[----:B------:R-:W1:Y:S04]  /*06f0*/  LDC.64 R10, c[0x0][0x388] ;  /* 0x0000e200ff0a7b82 */ /* 0x000e680000000a00 */
[CC--:B------:R-:W-:Y:S02]  /*0700*/  @P1 IADD3 R15, PT, PT, R20.reuse, R21.reuse, RZ ;  /* 0x00000015140f1210 */ /* 0x0c0fe40007ffe0ff */
[----:B------:R-:W-:Y:S02]  /*0710*/  @P1 IADD3 R2, P2, PT, R20, R21, RZ ;  /* 0x0000001514021210 */ /* 0x000fe40007f5e0ff */
[----:B------:R-:W2:Y:S02]  /*0720*/  @P1 LDC.64 R4, c[0x0][0x380] ;  /* 0x0000e000ff041b82 */ /* 0x000ea40000000a00 */
[----:B------:R-:W-:-:S06]  /*0730*/  @P1 IADD3.X R14, PT, PT, RZ, RZ, RZ, P2, !PT ;  /* 0x000000ffff0e1210 */ /* 0x000fcc00017fe4ff */
[----:B------:R-:W3:Y:S01]  /*0740*/  LDC.64 R6, c[0x0][0x380] ;  /* 0x0000e000ff067b82 */ /* 0x000ee20000000a00 */
[----:B0-----:R-:W-:-:S04]  /*0750*/  @P1 IMAD.WIDE.U32 R12, R15, 0x4, R12 ;  /* 0x000000040f0c1825 */ /* 0x001fc800078e000c */
[C---:B------:R-:W-:Y:S01]  /*0760*/  @P1 IMAD R15, R21.reuse, R3, R18 ;  /* 0x00000003150f1224 */ /* 0x040fe200078e0212 */
[----:B------:R-:W-:Y:S01]  /*0770*/  @P1 IADD3 R21, PT, PT, R21, 0x2, RZ ;  /* 0x0000000215151810 */ /* 0x000fe20007ffe0ff */
[----:B------:R-:W4:Y:S01]  /*0780*/  @P1 LDG.E R13, desc[UR4][R12.64] ;  /* 0x000000040c0d1981 */ /* 0x000f22000c1e1900 */
[----:B------:R-:W0:Y:S01]  /*0790*/  LDC.64 R8, c[0x0][0x388] ;  /* 0x0000e200ff087b82 */ /* 0x000e220000000a00 */
[----:B-1----:R-:W-:Y:S01]  /*07a0*/  @P1 IMAD.WIDE R10, R15, 0x4, R10 ;  /* 0x000000040f0a1825 */ /* 0x002fe200078e020a */
[----:B------:R-:W-:Y:S02]  /*07b0*/  @!P0 IADD3 R17, PT, PT, R20, R21, RZ ;  /* 0x0000001514118210 */ /* 0x000fe40007ffe0ff */
[----:B--2---:R-:W-:Y:S01]  /*07c0*/  @P1 LEA R4, P2, R2, R4, 0x2 ;  /* 0x0000000402041211 */ /* 0x004fe200078410ff */
[----:B------:R-:W-:-:S03]  /*07d0*/  @!P0 IMAD R21, R21, R3, R18 ;  /* 0x0000000315158224 */ /* 0x000fc600078e0212 */
[----:B------:R-:W-:Y:S01]  /*07e0*/  @P1 LEA.HI.X R5, R2, R5, R14, 0x2, P2 ;  /* 0x0000000502051211 */ /* 0x000fe200010f140e */
[----:B------:R-:W-:Y:S01]  /*07f0*/  @P1 IMAD.WIDE R14, R3, 0x4, R10 ;  /* 0x00000004030e1825 */ /* 0x000fe200078e020a */
[----:B------:R-:W4:Y:S03]  /*0800*/  @P1 LDG.E R2, desc[UR4][R10.64] ;  /* 0x000000040a021981 */ /* 0x000f26000c1e1900 */
[----:B---3--:R-:W-:Y:S01]  /*0810*/  @!P0 IMAD.WIDE.U32 R6, R17, 0x4, R6 ;  /* 0x0000000411068825 */ /* 0x008fe200078e0006 */
[----:B------:R-:W2:Y:S04]  /*0820*/  @P1 LDG.E R5, desc[UR4][R4.64+0x4] ;  /* 0x0000040404051981 */ /* 0x000ea8000c1e1900 */
[----:B------:R-:W2:Y:S01]  /*0830*/  @P1 LDG.E R14, desc[UR4][R14.64] ;  /* 0x000000040e0e1981 */ /* 0x000ea2000c1e1900 */
[----:B0-----:R-:W-:-:S03]  /*0840*/  @!P0 IMAD.WIDE R8, R21, 0x4, R8 ;  /* 0x0000000415088825 */ /* 0x001fc600078e0208 */
[----:B------:R-:W3:Y:S04]  /*0850*/  @!P0 LDG.E R7, desc[UR4][R6.64] ;  /* 0x0000000406078981 */ /* 0x000ee8000c1e1900 */
[----:B------:R-:W3:Y:S01]  /*0860*/  @!P0 LDG.E R8, desc[UR4][R8.64] ;  /* 0x0000000408088981 */ /* 0x000ee2000c1e1900 */
[----:B----4-:R-:W-:-:S04]  /*0870*/  @P1 FFMA R2, R13, R2, R24 ;  /* 0x000000020d021223 */ /* 0x010fc80000000018 */
[----:B--2---:R-:W-:-:S04]  /*0880*/  @P1 FFMA R24, R5, R14, R2 ;  /* 0x0000000e05181223 */ /* 0x004fc80000000002 */
[----:B---3--:R-:W-:-:S07]  /*0890*/  @!P0 FFMA R24, R7, R8, R24 ;  /* 0x0000000807188223 */ /* 0x008fce0000000018 */
.L_x_3:
[----:B------:R-:W0:Y:S01]  /*08a0*/  LDC.64 R4, c[0x0][0x390] ;  /* 0x0000e400ff047b82 */ /* 0x000e220000000a00 */
[----:B------:R-:W-:-:S04]  /*08b0*/  IMAD R3, R0, R3, R18 ;  /* 0x0000000300037224 */ /* 0x000fc800078e0212 */
[----:B0-----:R-:W-:-:S05]  /*08c0*/  IMAD.WIDE R2, R3, 0x4, R4 ;  /* 0x0000000403027825 */ /* 0x001fca00078e0204 */
[----:B------:R-:W-:Y:S01]  /*08d0*/  STG.E desc[UR4][R2.64], R24 ;  /* 0x0000001802007986 */ /* 0x000fe2000c101904 */
[----:B------:R-:W-:Y:S05]  /*08e0*/  EXIT ;  /* 0x000000000000794d */ /* 0x000fea0003800000 */
.L_x_7:
        /* <DEDUP_REMOVED lines=9> */
.L_x_9:


//--------------------- .nv.shared._Z17tiledMatmulKernelPKfS0_Pfiii --------------------------
	.section	.nv.shared._Z17tiledMatmulKernelPKfS0_Pfiii,"aw",@nobits
	.sectionflags	@""
	.align	4
.nv.shared._Z17tiledMatmulKernelPKfS0_Pfiii:
	.zero		3072


//--------------------- .nv.shared.reserved.0     --------------------------
	.section	.nv.shared.reserved.0,"aw",@nobits
	.weak		__nv_reservedSMEM_offset_0_alias
	.size		__nv_reservedSMEM_offset_0_alias, 0, 64
	.other		__nv_reservedSMEM_offset_0_alias,@"STO_CUDA_RESERVED_SHARED STV_DEFAULT"
__nv_reservedSMEM_offset_0_alias:
	.zero		0
	.zero		64


//--------------------- .nv.constant0._Z17tiledMatmulKernelPKfS0_Pfiii --------------------------
	.section	.nv.constant0._Z17tiledMatmulKernelPKfS0_Pfiii,"a",@progbits
	.sectionflags	@""
	.align	4
.nv.constant0._Z17tiledMatmulKernelPKfS0_Pfiii:
	.zero		932


//--------------------- .nv.constant0._Z17naiveMatmulKernelPKfS0_Pfiii --------------------------
	.section	.nv.constant0._Z17naiveMatmulKernelPKfS0_Pfiii,"a",@progbits
	.sectionflags	@""
	.align	4
.nv.constant0._Z17naiveMatmulKernelPKfS0_Pfiii:
	.zero		932


//--------------------- SYMBOLS --------------------------

	.type		.nv.reservedSmem.offset0,@object
	.size		.nv.reservedSmem.offset0,0x4
	.type		.nv.reservedSmem.cap,@object
	.size		.nv.reservedSmem.cap,0x4
